//
// Generated by NVIDIA NVVM Compiler
//
// Compiler Build ID: CL-36424714
// Cuda compilation tools, release 13.0, V13.0.88
// Based on NVVM 20.0.0
//

.version 9.0
.target sm_100
.address_size 64

	// .globl	_Z10matrix_mulPiS_S_iii

.visible .entry _Z10matrix_mulPiS_S_iii(
	.param .u64 .ptr .align 1 _Z10matrix_mulPiS_S_iii_param_0,
	.param .u64 .ptr .align 1 _Z10matrix_mulPiS_S_iii_param_1,
	.param .u64 .ptr .align 1 _Z10matrix_mulPiS_S_iii_param_2,
	.param .u32 _Z10matrix_mulPiS_S_iii_param_3,
	.param .u32 _Z10matrix_mulPiS_S_iii_param_4,
	.param .u32 _Z10matrix_mulPiS_S_iii_param_5
)
{
	.reg .pred 	%p<13>;
	.reg .b32 	%r<109>;
	.reg .b64 	%rd<53>;

	ld.param.u64 	%rd7, [_Z10matrix_mulPiS_S_iii_param_0];
	ld.param.u64 	%rd8, [_Z10matrix_mulPiS_S_iii_param_1];
	ld.param.u64 	%rd6, [_Z10matrix_mulPiS_S_iii_param_2];
	ld.param.u32 	%r30, [_Z10matrix_mulPiS_S_iii_param_3];
	ld.param.u32 	%r32, [_Z10matrix_mulPiS_S_iii_param_4];
	ld.param.u32 	%r31, [_Z10matrix_mulPiS_S_iii_param_5];
	cvta.to.global.u64 	%rd1, %rd8;
	cvta.to.global.u64 	%rd2, %rd7;
	mov.u32 	%r34, %ctaid.x;
	mov.u32 	%r35, %ntid.x;
	mov.u32 	%r36, %tid.x;
	mad.lo.s32 	%r1, %r34, %r35, %r36;
	mov.u32 	%r37, %ctaid.y;
	mov.u32 	%r38, %ntid.y;
	mov.u32 	%r39, %tid.y;
	mad.lo.s32 	%r40, %r37, %r38, %r39;
	setp.ge.s32 	%p1, %r1, %r31;
	setp.ge.s32 	%p2, %r40, %r32;
	or.pred  	%p3, %p1, %p2;
	@%p3 bra 	$L__BB0_14;
	mul.lo.s32 	%r3, %r30, %r40;
	setp.lt.s32 	%p4, %r30, 1;
	mov.b32 	%r108, 0;
	@%p4 bra 	$L__BB0_13;
	and.b32  	%r4, %r30, 7;
	setp.lt.u32 	%p5, %r30, 8;
	mov.b32 	%r108, 0;
	mov.u32 	%r104, %r108;
	@%p5 bra 	$L__BB0_5;
	and.b32  	%r104, %r30, 2147483640;
	neg.s32 	%r97, %r104;
	shl.b32 	%r7, %r31, 3;
	mul.wide.u32 	%rd9, %r3, 4;
	add.s64 	%rd10, %rd9, %rd2;
	add.s64 	%rd52, %rd10, 16;
	mov.b32 	%r108, 0;
	mul.wide.s32 	%rd13, %r31, 4;
	mov.u32 	%r96, %r1;
$L__BB0_4:
	.pragma "nounroll";
	ld.global.u32 	%r45, [%rd52+-16];
	mul.wide.s32 	%rd11, %r96, 4;
	add.s64 	%rd12, %rd1, %rd11;
	ld.global.u32 	%r46, [%rd12];
	mad.lo.s32 	%r47, %r46, %r45, %r108;
	ld.global.u32 	%r48, [%rd52+-12];
	add.s64 	%rd14, %rd12, %rd13;
	ld.global.u32 	%r49, [%rd14];
	mad.lo.s32 	%r50, %r49, %r48, %r47;
	ld.global.u32 	%r51, [%rd52+-8];
	add.s64 	%rd15, %rd14, %rd13;
	ld.global.u32 	%r52, [%rd15];
	mad.lo.s32 	%r53, %r52, %r51, %r50;
	ld.global.u32 	%r54, [%rd52+-4];
	add.s64 	%rd16, %rd15, %rd13;
	ld.global.u32 	%r55, [%rd16];
	mad.lo.s32 	%r56, %r55, %r54, %r53;
	ld.global.u32 	%r57, [%rd52];
	add.s64 	%rd17, %rd16, %rd13;
	ld.global.u32 	%r58, [%rd17];
	mad.lo.s32 	%r59, %r58, %r57, %r56;
	ld.global.u32 	%r60, [%rd52+4];
	add.s64 	%rd18, %rd17, %rd13;
	ld.global.u32 	%r61, [%rd18];
	mad.lo.s32 	%r62, %r61, %r60, %r59;
	ld.global.u32 	%r63, [%rd52+8];
	add.s64 	%rd19, %rd18, %rd13;
	ld.global.u32 	%r64, [%rd19];
	mad.lo.s32 	%r65, %r64, %r63, %r62;
	ld.global.u32 	%r66, [%rd52+12];
	add.s64 	%rd20, %rd19, %rd13;
	ld.global.u32 	%r67, [%rd20];
	mad.lo.s32 	%r108, %r67, %r66, %r65;
	add.s32 	%r97, %r97, 8;
	add.s32 	%r96, %r96, %r7;
	add.s64 	%rd52, %rd52, 32;
	setp.ne.s32 	%p6, %r97, 0;
	@%p6 bra 	$L__BB0_4;
$L__BB0_5:
	setp.eq.s32 	%p7, %r4, 0;
	@%p7 bra 	$L__BB0_13;
	and.b32  	%r17, %r30, 3;
	setp.lt.u32 	%p8, %r4, 4;
	@%p8 bra 	$L__BB0_8;
	add.s32 	%r69, %r104, %r3;
	mul.wide.u32 	%rd21, %r69, 4;
	add.s64 	%rd22, %rd2, %rd21;
	ld.global.u32 	%r70, [%rd22];
	mad.lo.s32 	%r71, %r104, %r31, %r1;
	mul.wide.s32 	%rd23, %r71, 4;
	add.s64 	%rd24, %rd1, %rd23;
	ld.global.u32 	%r72, [%rd24];
	mad.lo.s32 	%r73, %r72, %r70, %r108;
	cvt.u64.u32 	%rd25, %r3;
	cvt.u64.u32 	%rd26, %r104;
	add.s64 	%rd27, %rd26, %rd25;
	shl.b64 	%rd28, %rd27, 2;
	add.s64 	%rd29, %rd2, %rd28;
	ld.global.u32 	%r74, [%rd29+4];
	mul.wide.s32 	%rd30, %r31, 4;
	add.s64 	%rd31, %rd24, %rd30;
	ld.global.u32 	%r75, [%rd31];
	mad.lo.s32 	%r76, %r75, %r74, %r73;
	ld.global.u32 	%r77, [%rd29+8];
	add.s64 	%rd32, %rd31, %rd30;
	ld.global.u32 	%r78, [%rd32];
	mad.lo.s32 	%r79, %r78, %r77, %r76;
	ld.global.u32 	%r80, [%rd29+12];
	add.s64 	%rd33, %rd32, %rd30;
	ld.global.u32 	%r81, [%rd33];
	mad.lo.s32 	%r108, %r81, %r80, %r79;
	add.s32 	%r104, %r104, 4;
$L__BB0_8:
	setp.eq.s32 	%p9, %r17, 0;
	@%p9 bra 	$L__BB0_13;
	setp.eq.s32 	%p10, %r17, 1;
	@%p10 bra 	$L__BB0_11;
	add.s32 	%r83, %r104, %r3;
	mul.wide.u32 	%rd34, %r83, 4;
	add.s64 	%rd35, %rd2, %rd34;
	ld.global.u32 	%r84, [%rd35];
	mad.lo.s32 	%r85, %r104, %r31, %r1;
	mul.wide.s32 	%rd36, %r85, 4;
	add.s64 	%rd37, %rd1, %rd36;
	ld.global.u32 	%r86, [%rd37];
	mad.lo.s32 	%r87, %r86, %r84, %r108;
	cvt.u64.u32 	%rd38, %r3;
	cvt.u64.u32 	%rd39, %r104;
	add.s64 	%rd40, %rd39, %rd38;
	shl.b64 	%rd41, %rd40, 2;
	add.s64 	%rd42, %rd2, %rd41;
	ld.global.u32 	%r88, [%rd42+4];
	mul.wide.s32 	%rd43, %r31, 4;
	add.s64 	%rd44, %rd37, %rd43;
	ld.global.u32 	%r89, [%rd44];
	mad.lo.s32 	%r108, %r89, %r88, %r87;
	add.s32 	%r104, %r104, 2;
$L__BB0_11:
	and.b32  	%r90, %r30, 1;
	setp.eq.b32 	%p11, %r90, 1;
	not.pred 	%p12, %p11;
	@%p12 bra 	$L__BB0_13;
	add.s32 	%r91, %r104, %r3;
	mul.wide.u32 	%rd45, %r91, 4;
	add.s64 	%rd46, %rd2, %rd45;
	ld.global.u32 	%r92, [%rd46];
	mad.lo.s32 	%r93, %r104, %r31, %r1;
	mul.wide.s32 	%rd47, %r93, 4;
	add.s64 	%rd48, %rd1, %rd47;
	ld.global.u32 	%r94, [%rd48];
	mad.lo.s32 	%r108, %r94, %r92, %r108;
$L__BB0_13:
	mad.lo.s32 	%r95, %r31, %r40, %r1;
	cvta.to.global.u64 	%rd49, %rd6;
	mul.wide.s32 	%rd50, %r95, 4;
	add.s64 	%rd51, %rd49, %rd50;
	st.global.u32 	[%rd51], %r108;
$L__BB0_14:
	ret;

}


// ===== COMPILED SASS (sm_100) =====

	.target	sm_100

	.elftype	@"ET_EXEC"


//--------------------- .note.nv.tkinfo           --------------------------
	.section	.note.nv.tkinfo,"",@"SHT_NOTE"
	.sectionflags	@"SHF_NOTE_NV_TKINFO"
	.tkinfo
        /*0018*/ 	.word	0x00000002
        /*0030*/ 	.string	""
        /*0030*/ 	.string	"ptxas"
        /*0030*/ 	.string	"Cuda compilation tools, release 13.0, V13.0.88"
        /*0030*/ 	.string	"Build cuda_13.0.r13.0/compiler.36424714_0"
        /*0030*/ 	.string	"-arch sm_100 -m 64 "



//--------------------- .note.nv.cuinfo           --------------------------
	.section	.note.nv.cuinfo,"",@"SHT_NOTE"
	.sectionflags	@"SHF_NOTE_NV_CUINFO"
        /*0018*/ 	.short	0x0002
        /*001a*/ 	.short	0x0064
        /*001c*/ 	.short	0x0082
	.zero		2


//--------------------- .nv.info                  --------------------------
	.section	.nv.info,"",@"SHT_CUDA_INFO"
	.align	4


	//----- nvinfo : EIATTR_REGCOUNT
	.align		4
        /*0000*/ 	.byte	0x04, 0x2f
        /*0002*/ 	.short	(.L_1 - .L_0)
	.align		4
.L_0:
        /*0004*/ 	.word	index@(_Z10matrix_mulPiS_S_iii)
        /*0008*/ 	.word	0x00000020


	//----- nvinfo : EIATTR_FRAME_SIZE
	.align		4
.L_1:
        /*000c*/ 	.byte	0x04, 0x11
        /*000e*/ 	.short	(.L_3 - .L_2)
	.align		4
.L_2:
        /*0010*/ 	.word	index@(_Z10matrix_mulPiS_S_iii)
        /*0014*/ 	.word	0x00000000


	//----- nvinfo : EIATTR_MIN_STACK_SIZE
	.align		4
.L_3:
        /*0018*/ 	.byte	0x04, 0x12
        /*001a*/ 	.short	(.L_5 - .L_4)
	.align		4
.L_4:
        /*001c*/ 	.word	index@(_Z10matrix_mulPiS_S_iii)
        /*0020*/ 	.word	0x00000000
.L_5:


//--------------------- .nv.compat                --------------------------
	.section	.nv.compat,"",@"SHT_CUDA_COMPAT_INFO"
	.align	4
        /*0000*/ 	.byte	0x02, 0x09, 0x00, 0x00, 0x02, 0x02, 0x01, 0x00, 0x02, 0x05, 0x05, 0x00, 0x03, 0x07, 0x01, 0x01
        /*0010*/ 	.byte	0x02, 0x03, 0x00, 0x00, 0x02, 0x06, 0x01, 0x00, 0x04, 0x0b, 0x08, 0x00, 0x09, 0x00, 0x00, 0x00
        /*0020*/ 	.byte	0x00, 0x00, 0x00, 0x00


//--------------------- .nv.info._Z10matrix_mulPiS_S_iii --------------------------
	.section	.nv.info._Z10matrix_mulPiS_S_iii,"",@"SHT_CUDA_INFO"
	.sectionflags	@""
	.align	4


	//----- nvinfo : EIATTR_CUDA_API_VERSION
	.align		4
        /*0000*/ 	.byte	0x04, 0x37
        /*0002*/ 	.short	(.L_7 - .L_6)
.L_6:
        /*0004*/ 	.word	0x00000082


	//----- nvinfo : EIATTR_KPARAM_INFO
	.align		4
.L_7:
        /*0008*/ 	.byte	0x04, 0x17
        /*000a*/ 	.short	(.L_9 - .L_8)
.L_8:
        /*000c*/ 	.word	0x00000000
        /*0010*/ 	.short	0x0005
        /*0012*/ 	.short	0x0020
        /*0014*/ 	.byte	0x00, 0xf0, 0x11, 0x00


	//----- nvinfo : EIATTR_KPARAM_INFO
	.align		4
.L_9:
        /*0018*/ 	.byte	0x04, 0x17
        /*001a*/ 	.short	(.L_11 - .L_10)
.L_10:
        /*001c*/ 	.word	0x00000000
        /*0020*/ 	.short	0x0004
        /*0022*/ 	.short	0x001c
        /*0024*/ 	.byte	0x00, 0xf0, 0x11, 0x00


	//----- nvinfo : EIATTR_KPARAM_INFO
	.align		4
.L_11:
        /*0028*/ 	.byte	0x04, 0x17
        /*002a*/ 	.short	(.L_13 - .L_12)
.L_12:
        /*002c*/ 	.word	0x00000000
        /*0030*/ 	.short	0x0003
        /*0032*/ 	.short	0x0018
        /*0034*/ 	.byte	0x00, 0xf0, 0x11, 0x00


	//----- nvinfo : EIATTR_KPARAM_INFO
	.align		4
.L_13:
        /*0038*/ 	.byte	0x04, 0x17
        /*003a*/ 	.short	(.L_15 - .L_14)
.L_14:
        /*003c*/ 	.word	0x00000000
        /*0040*/ 	.short	0x0002
        /*0042*/ 	.short	0x0010
        /*0044*/ 	.byte	0x00, 0xf5, 0x21, 0x00


	//----- nvinfo : EIATTR_KPARAM_INFO
	.align		4
.L_15:
        /*0048*/ 	.byte	0x04, 0x17
        /*004a*/ 	.short	(.L_17 - .L_16)
.L_16:
        /*004c*/ 	.word	0x00000000
        /*0050*/ 	.short	0x0001
        /*0052*/ 	.short	0x0008
        /*0054*/ 	.byte	0x00, 0xf5, 0x21, 0x00


	//----- nvinfo : EIATTR_KPARAM_INFO
	.align		4
.L_17:
        /*0058*/ 	.byte	0x04, 0x17
        /*005a*/ 	.short	(.L_19 - .L_18)
.L_18:
        /*005c*/ 	.word	0x00000000
        /*0060*/ 	.short	0x0000
        /*0062*/ 	.short	0x0000
        /*0064*/ 	.byte	0x00, 0xf5, 0x21, 0x00


	//----- nvinfo : EIATTR_SPARSE_MMA_MASK
	.align		4
.L_19:
        /*0068*/ 	.byte	0x03, 0x50
        /*006a*/ 	.short	0x0000


	//----- nvinfo : EIATTR_MAXREG_COUNT
	.align		4
        /*006c*/ 	.byte	0x03, 0x1b
        /*006e*/ 	.short	0x00ff


	//----- nvinfo : EIATTR_MERCURY_ISA_VERSION
	.align		4
        /*0070*/ 	.byte	0x03, 0x5f
        /*0072*/ 	.short	0x0101


	//----- nvinfo : EIATTR_VRC_CTA_INIT_COUNT
	.align		4
        /*0074*/ 	.byte	0x02, 0x4a
	.zero		1
	.zero		1


	//----- nvinfo : EIATTR_EXIT_INSTR_OFFSETS
	.align		4
        /*0078*/ 	.byte	0x04, 0x1c
        /*007a*/ 	.short	(.L_21 - .L_20)


	//   ....[0]....
.L_20:
        /*007c*/ 	.word	0x000000d0


	//   ....[1]....
        /*0080*/ 	.word	0x000008e0


	//----- nvinfo : EIATTR_CBANK_PARAM_SIZE
	.align		4
.L_21:
        /*0084*/ 	.byte	0x03, 0x19
        /*0086*/ 	.short	0x0024


	//----- nvinfo : EIATTR_PARAM_CBANK
	.align		4
        /*0088*/ 	.byte	0x04, 0x0a
        /*008a*/ 	.short	(.L_23 - .L_22)
	.align		4
.L_22:
        /*008c*/ 	.word	index@(.nv.constant0._Z10matrix_mulPiS_S_iii)
        /*0090*/ 	.short	0x0380
        /*0092*/ 	.short	0x0024


	//----- nvinfo : EIATTR_SW_WAR
	.align		4
.L_23:
        /*0094*/ 	.byte	0x04, 0x36
        /*0096*/ 	.short	(.L_25 - .L_24)
.L_24:
        /*0098*/ 	.word	0x00000008
.L_25:


//--------------------- .nv.callgraph             --------------------------
	.section	.nv.callgraph,"",@"SHT_CUDA_CALLGRAPH"
	.align	4
	.sectionentsize	8
	.align		4
        /*0000*/ 	.word	0x00000000
	.align		4
        /*0004*/ 	.word	0xffffffff
	.align		4
        /*0008*/ 	.word	0x00000000
	.align		4
        /*000c*/ 	.word	0xfffffffe
	.align		4
        /*0010*/ 	.word	0x00000000
	.align		4
        /*0014*/ 	.word	0xfffffffd
	.align		4
        /*0018*/ 	.word	0x00000000
	.align		4
        /*001c*/ 	.word	0xfffffffc


//--------------------- .text._Z10matrix_mulPiS_S_iii --------------------------
	.section	.text._Z10matrix_mulPiS_S_iii,"ax",@progbits
	.align	128
        .global         _Z10matrix_mulPiS_S_iii
        .type           _Z10matrix_mulPiS_S_iii,@function
        .size           _Z10matrix_mulPiS_S_iii,(.L_x_5 - _Z10matrix_mulPiS_S_iii)
        .other          _Z10matrix_mulPiS_S_iii,@"STO_CUDA_ENTRY STV_DEFAULT"
_Z10matrix_mulPiS_S_iii:
.text._Z10matrix_mulPiS_S_iii:
[----:B------:R-:W-:Y:S01]  /*0000*/  LDC R1, c[0x0][0x37c] ;  /* 0x0000df00ff017b82 */ /* 0x000fe20000000800 */
[----:B------:R-:W0:Y:S07]  /*0010*/  S2R R5, SR_TID.Y ;  /* 0x0000000000057919 */ /* 0x000e2e0000002200 */
[----:B------:R-:W1:Y:S01]  /*0020*/  LDC R16, c[0x0][0x360] ;  /* 0x0000d800ff107b82 */ /* 0x000e620000000800 */
[----:B------:R-:W2:Y:S01]  /*0030*/  LDCU UR6, c[0x0][0x39c] ;  /* 0x00007380ff0677ac */ /* 0x000ea20008000800 */
[----:B------:R-:W1:Y:S06]  /*0040*/  S2R R3, SR_TID.X ;  /* 0x0000000000037919 */ /* 0x000e6c0000002100 */
[----:B------:R-:W0:Y:S08]  /*0050*/  S2UR UR5, SR_CTAID.Y ;  /* 0x00000000000579c3 */ /* 0x000e300000002600 */
[----:B------:R-:W0:Y:S08]  /*0060*/  LDC R0, c[0x0][0x364] ;  /* 0x0000d900ff007b82 */ /* 0x000e300000000800 */
[----:B------:R-:W1:Y:S08]  /*0070*/  S2UR UR4, SR_CTAID.X ;  /* 0x00000000000479c3 */ /* 0x000e700000002500 */
[----:B------:R-:W3:Y:S01]  /*0080*/  LDC R17, c[0x0][0x3a0] ;  /* 0x0000e800ff117b82 */ /* 0x000ee20000000800 */
[----:B0-----:R-:W-:-:S05]  /*0090*/  IMAD R0, R0, UR5, R5 ;  /* 0x0000000500007c24 */ /* 0x001fca000f8e0205 */
[----:B--2---:R-:W-:Y:S01]  /*00a0*/  ISETP.GE.AND P0, PT, R0, UR6, PT ;  /* 0x0000000600007c0c */ /* 0x004fe2000bf06270 */
[----:B-1----:R-:W-:-:S05]  /*00b0*/  IMAD R16, R16, UR4, R3 ;  /* 0x0000000410107c24 */ /* 0x002fca000f8e0203 */
[----:B---3--:R-:W-:-:S13]  /*00c0*/  ISETP.GE.OR P0, PT, R16, R17, P0 ;  /* 0x000000111000720c */ /* 0x008fda0000706670 */
[----:B------:R-:W-:Y:S05]  /*00d0*/  @P0 EXIT ;  /* 0x000000000000094d */ /* 0x000fea0003800000 */
[----:B------:R-:W0:Y:S01]  /*00e0*/  LDC R19, c[0x0][0x398] ;  /* 0x0000e600ff137b82 */ /* 0x000e220000000800 */
[----:B------:R-:W1:Y:S01]  /*00f0*/  LDCU.64 UR4, c[0x0][0x358] ;  /* 0x00006b00ff0477ac */ /* 0x000e620008000a00 */
[----:B------:R-:W-:Y:S01]  /*0100*/  HFMA2 R24, -RZ, RZ, 0, 0 ;  /* 0x00000000ff187431 */ /* 0x000fe200000001ff */
[----:B0-----:R-:W-:-:S13]  /*0110*/  ISETP.GE.AND P0, PT, R19, 0x1, PT ;  /* 0x000000011300780c */ /* 0x001fda0003f06270 */
[----:B-1----:R-:W-:Y:S05]  /*0120*/  @!P0 BRA `(.L_x_0) ;  /* 0x0000000400dc8947 */ /* 0x002fea0003800000 */
[C---:B------:R-:W-:Y:S01]  /*0130*/  ISETP.GE.U32.AND P1, PT, R19.reuse, 0x8, PT ;  /* 0x000000081300780c */ /* 0x040fe20003f26070 */
[----:B------:R-:W-:Y:S01]  /*0140*/  IMAD R20, R0, R19, RZ ;  /* 0x0000001300147224 */ /* 0x000fe200078e02ff */
[----:B------:R-:W-:Y:S02]  /*0150*/  LOP3.LUT R27, R19, 0x7, RZ, 0xc0, !PT ;  /* 0x00000007131b7812 */ /* 0x000fe400078ec0ff */
[----:B------:R-:W-:Y:S02]  /*0160*/  MOV R24, RZ ;  /* 0x000000ff00187202 */ /* 0x000fe40000000f00 */
[----:B------:R-:W-:Y:S02]  /*0170*/  ISETP.NE.AND P0, PT, R27, RZ, PT ;  /* 0x000000ff1b00720c */ /* 0x000fe40003f05270 */
[----:B------:R-:W-:-:S05]  /*0180*/  MOV R21, RZ ;  /* 0x000000ff00157202 */ /* 0x000fca0000000f00 */
[----:B------:R-:W-:Y:S06]  /*0190*/  @!P1 BRA `(.L_x_1) ;  /* 0x0000000000c09947 */ /* 0x000fec0003800000 */
[----:B------:R-:W0:Y:S01]  /*01a0*/  LDC.64 R2, c[0x0][0x380] ;  /* 0x0000e000ff027b82 */ /* 0x000e220000000a00 */
[----:B------:R-:W-:Y:S02]  /*01b0*/  LOP3.LUT R21, R19, 0x7ffffff8, RZ, 0xc0, !PT ;  /* 0x7ffffff813157812 */ /* 0x000fe400078ec0ff */
[----:B------:R-:W-:Y:S02]  /*01c0*/  MOV R24, RZ ;  /* 0x000000ff00187202 */ /* 0x000fe40000000f00 */
[----:B------:R-:W-:Y:S02]  /*01d0*/  MOV R18, R16 ;  /* 0x0000001000127202 */ /* 0x000fe40000000f00 */
[----:B------:R-:W-:Y:S01]  /*01e0*/  IADD3 R22, PT, PT, -R21, RZ, RZ ;  /* 0x000000ff15167210 */ /* 0x000fe20007ffe1ff */
[----:B0-----:R-:W-:-:S03]  /*01f0*/  IMAD.WIDE.U32 R2, R20, 0x4, R2 ;  /* 0x0000000414027825 */ /* 0x001fc600078e0002 */
[----:B------:R-:W-:-:S04]  /*0200*/  IADD3 R4, P1, PT, R2, 0x10, RZ ;  /* 0x0000001002047810 */ /* 0x000fc80007f3e0ff */
[----:B------:R-:W-:-:S09]  /*0210*/  IADD3.X R3, PT, PT, RZ, R3, RZ, P1, !PT ;  /* 0x00000003ff037210 */ /* 0x000fd20000ffe4ff */
.L_x_2:
[----:B------:R-:W0:Y:S01]  /*0220*/  LDC.64 R14, c[0x0][0x388] ;  /* 0x0000e200ff0e7b82 */ /* 0x000e220000000a00 */
[----:B------:R-:W-:-:S05]  /*0230*/  MOV R2, R4 ;  /* 0x0000000400027202 */ /* 0x000fca0000000f00 */
[----:B------:R-:W2:Y:S04]  /*0240*/  LDG.E R25, desc[UR4][R2.64+-0x10] ;  /* 0xfffff00402197981 */ /* 0x000ea8000c1e1900 */
[----:B------:R-:W3:Y:S04]  /*0250*/  LDG.E R23, desc[UR4][R2.64+-0xc] ;  /* 0xfffff40402177981 */ /* 0x000ee8000c1e1900 */
[----:B------:R-:W4:Y:S04]  /*0260*/  LDG.E R29, desc[UR4][R2.64+-0x8] ;  /* 0xfffff804021d7981 */ /* 0x000f28000c1e1900 */
[----:B------:R-:W5:Y:S01]  /*0270*/  LDG.E R28, desc[UR4][R2.64+-0x4] ;  /* 0xfffffc04021c7981 */ /* 0x000f62000c1e1900 */
[----:B0-----:R-:W-:-:S05]  /*0280*/  IMAD.WIDE R14, R18, 0x4, R14 ;  /* 0x00000004120e7825 */ /* 0x001fca00078e020e */
[----:B------:R0:W2:Y:S01]  /*0290*/  LDG.E R26, desc[UR4][R14.64] ;  /* 0x000000040e1a7981 */ /* 0x0000a2000c1e1900 */
[----:B------:R-:W-:-:S04]  /*02a0*/  IMAD.WIDE R12, R17, 0x4, R14 ;  /* 0x00000004110c7825 */ /* 0x000fc800078e020e */
[C---:B------:R-:W-:Y:S02]  /*02b0*/  IMAD.WIDE R4, R17.reuse, 0x4, R12 ;  /* 0x0000000411047825 */ /* 0x040fe400078e020c */
[----:B------:R-:W3:Y:S02]  /*02c0*/  LDG.E R12, desc[UR4][R12.64] ;  /* 0x000000040c0c7981 */ /* 0x000ee4000c1e1900 */
[C---:B------:R-:W-:Y:S02]  /*02d0*/  IMAD.WIDE R8, R17.reuse, 0x4, R4 ;  /* 0x0000000411087825 */ /* 0x040fe400078e0204 */
[----:B------:R-:W4:Y:S02]  /*02e0*/  LDG.E R4, desc[UR4][R4.64] ;  /* 0x0000000404047981 */ /* 0x000f24000c1e1900 */
[C---:B------:R-:W-:Y:S02]  /*02f0*/  IMAD.WIDE R6, R17.reuse, 0x4, R8 ;  /* 0x0000000411067825 */ /* 0x040fe400078e0208 */
[----:B------:R-:W5:Y:S02]  /*0300*/  LDG.E R8, desc[UR4][R8.64] ;  /* 0x0000000408087981 */ /* 0x000f64000c1e1900 */
[----:B------:R-:W-:-:S02]  /*0310*/  IMAD.WIDE R10, R17, 0x4, R6 ;  /* 0x00000004110a7825 */ /* 0x000fc400078e0206 */
[----:B------:R-:W5:Y:S04]  /*0320*/  LDG.E R5, desc[UR4][R2.64] ;  /* 0x0000000402057981 */ /* 0x000f68000c1e1900 */
[----:B------:R-:W5:Y:S01]  /*0330*/  LDG.E R6, desc[UR4][R6.64] ;  /* 0x0000000406067981 */ /* 0x000f62000c1e1900 */
[----:B0-----:R-:W-:-:S03]  /*0340*/  IMAD.WIDE R14, R17, 0x4, R10 ;  /* 0x00000004110e7825 */ /* 0x001fc600078e020a */
[----:B------:R-:W5:Y:S04]  /*0350*/  LDG.E R10, desc[UR4][R10.64] ;  /* 0x000000040a0a7981 */ /* 0x000f68000c1e1900 */
[----:B------:R-:W5:Y:S04]  /*0360*/  LDG.E R13, desc[UR4][R14.64] ;  /* 0x000000040e0d7981 */ /* 0x000f68000c1e1900 */
[----:B------:R-:W5:Y:S04]  /*0370*/  LDG.E R7, desc[UR4][R2.64+0x4] ;  /* 0x0000040402077981 */ /* 0x000f68000c1e1900 */
[----:B------:R-:W5:Y:S01]  /*0380*/  LDG.E R9, desc[UR4][R2.64+0xc] ;  /* 0x00000c0402097981 */ /* 0x000f62000c1e1900 */
[----:B--2---:R-:W-:-:S02]  /*0390*/  IMAD R26, R25, R26, R24 ;  /* 0x0000001a191a7224 */ /* 0x004fc400078e0218 */
[----:B------:R-:W-:Y:S02]  /*03a0*/  IMAD.WIDE R24, R17, 0x4, R14 ;  /* 0x0000000411187825 */ /* 0x000fe400078e020e */
[----:B------:R0:W2:Y:S04]  /*03b0*/  LDG.E R14, desc[UR4][R2.64+0x8] ;  /* 0x00000804020e7981 */ /* 0x0000a8000c1e1900 */
[----:B------:R-:W2:Y:S01]  /*03c0*/  LDG.E R24, desc[UR4][R24.64] ;  /* 0x0000000418187981 */ /* 0x000ea2000c1e1900 */
[----:B---3--:R-:W-:Y:S01]  /*03d0*/  IMAD R12, R23, R12, R26 ;  /* 0x0000000c170c7224 */ /* 0x008fe200078e021a */
[----:B------:R-:W-:-:S03]  /*03e0*/  IADD3 R22, PT, PT, R22, 0x8, RZ ;  /* 0x0000000816167810 */ /* 0x000fc60007ffe0ff */
[----:B----4-:R-:W-:Y:S01]  /*03f0*/  IMAD R29, R29, R4, R12 ;  /* 0x000000041d1d7224 */ /* 0x010fe200078e020c */
[----:B------:R-:W-:-:S03]  /*0400*/  ISETP.NE.AND P1, PT, R22, RZ, PT ;  /* 0x000000ff1600720c */ /* 0x000fc60003f25270 */
[----:B-----5:R-:W-:Y:S01]  /*0410*/  IMAD R8, R28, R8, R29 ;  /* 0x000000081c087224 */ /* 0x020fe200078e021d */
[----:B------:R-:W-:-:S03]  /*0420*/  IADD3 R4, P2, PT, R2, 0x20, RZ ;  /* 0x0000002002047810 */ /* 0x000fc60007f5e0ff */
[----:B------:R-:W-:Y:S01]  /*0430*/  IMAD R5, R5, R6, R8 ;  /* 0x0000000605057224 */ /* 0x000fe200078e0208 */
[----:B0-----:R-:W-:Y:S02]  /*0440*/  IADD3.X R3, PT, PT, RZ, R3, RZ, P2, !PT ;  /* 0x00000003ff037210 */ /* 0x001fe400017fe4ff */
[----:B------:R-:W-:Y:S01]  /*0450*/  LEA R18, R17, R18, 0x3 ;  /* 0x0000001211127211 */ /* 0x000fe200078e18ff */
[----:B------:R-:W-:-:S04]  /*0460*/  IMAD R5, R7, R10, R5 ;  /* 0x0000000a07057224 */ /* 0x000fc800078e0205 */
[----:B--2---:R-:W-:-:S04]  /*0470*/  IMAD R5, R14, R13, R5 ;  /* 0x0000000d0e057224 */ /* 0x004fc800078e0205 */
[----:B------:R-:W-:Y:S01]  /*0480*/  IMAD R24, R9, R24, R5 ;  /* 0x0000001809187224 */ /* 0x000fe200078e0205 */
[----:B------:R-:W-:Y:S06]  /*0490*/  @P1 BRA `(.L_x_2) ;  /* 0xfffffffc00601947 */ /* 0x000fec000383ffff */
.L_x_1:
[----:B------:R-:W-:Y:S05]  /*04a0*/  @!P0 BRA `(.L_x_0) ;  /* 0x0000000000fc8947 */ /* 0x000fea0003800000 */
[----:B------:R-:W-:Y:S02]  /*04b0*/  ISETP.GE.U32.AND P1, PT, R27, 0x4, PT ;  /* 0x000000041b00780c */ /* 0x000fe40003f26070 */
[----:B------:R-:W-:-:S04]  /*04c0*/  LOP3.LUT R14, R19, 0x3, RZ, 0xc0, !PT ;  /* 0x00000003130e7812 */ /* 0x000fc800078ec0ff */
[----:B------:R-:W-:-:S07]  /*04d0*/  ISETP.NE.AND P0, PT, R14, RZ, PT ;  /* 0x000000ff0e00720c */ /* 0x000fce0003f05270 */
[----:B------:R-:W-:Y:S06]  /*04e0*/  @!P1 BRA `(.L_x_3) ;  /* 0x00000000006c9947 */ /* 0x000fec0003800000 */
[----:B------:R-:W0:Y:S01]  /*04f0*/  LDC.64 R4, c[0x0][0x388] ;  /* 0x0000e200ff047b82 */ /* 0x000e220000000a00 */
[----:B------:R-:W1:Y:S01]  /*0500*/  LDCU.64 UR6, c[0x0][0x380] ;  /* 0x00007000ff0677ac */ /* 0x000e620008000a00 */
[----:B------:R-:W-:Y:S01]  /*0510*/  IMAD R7, R21, R17, R16 ;  /* 0x0000001115077224 */ /* 0x000fe200078e0210 */
[CC--:B------:R-:W-:Y:S02]  /*0520*/  IADD3 R3, PT, PT, R20.reuse, R21.reuse, RZ ;  /* 0x0000001514037210 */ /* 0x0c0fe40007ffe0ff */
[----:B------:R-:W-:-:S03]  /*0530*/  IADD3 R8, P1, PT, R20, R21, RZ ;  /* 0x0000001514087210 */ /* 0x000fc60007f3e0ff */
[----:B------:R-:W2:Y:S01]  /*0540*/  LDC.64 R12, c[0x0][0x380] ;  /* 0x0000e000ff0c7b82 */ /* 0x000ea20000000a00 */
[----:B0-----:R-:W-:-:S04]  /*0550*/  IMAD.WIDE R4, R7, 0x4, R4 ;  /* 0x0000000407047825 */ /* 0x001fc800078e0204 */
[----:B------:R-:W-:Y:S02]  /*0560*/  IMAD.WIDE R6, R17, 0x4, R4 ;  /* 0x0000000411067825 */ /* 0x000fe400078e0204 */
[----:B------:R-:W3:Y:S02]  /*0570*/  LDG.E R4, desc[UR4][R4.64] ;  /* 0x0000000404047981 */ /* 0x000ee4000c1e1900 */
[----:B--2---:R-:W-:Y:S01]  /*0580*/  IMAD.WIDE.U32 R12, R3, 0x4, R12 ;  /* 0x00000004030c7825 */ /* 0x004fe200078e000c */
[----:B------:R-:W-:Y:S02]  /*0590*/  IADD3.X R3, PT, PT, RZ, RZ, RZ, P1, !PT ;  /* 0x000000ffff037210 */ /* 0x000fe40000ffe4ff */
[----:B-1----:R-:W-:-:S03]  /*05a0*/  LEA R2, P1, R8, UR6, 0x2 ;  /* 0x0000000608027c11 */ /* 0x002fc6000f8210ff */
[----:B------:R-:W3:Y:S01]  /*05b0*/  LDG.E R13, desc[UR4][R12.64] ;  /* 0x000000040c0d7981 */ /* 0x000ee2000c1e1900 */
[----:B------:R-:W-:Y:S01]  /*05c0*/  LEA.HI.X R3, R8, UR7, R3, 0x2, P1 ;  /* 0x0000000708037c11 */ /* 0x000fe200088f1403 */
[C---:B------:R-:W-:Y:S02]  /*05d0*/  IMAD.WIDE R8, R17.reuse, 0x4, R6 ;  /* 0x0000000411087825 */ /* 0x040fe400078e0206 */
[----:B------:R-:W2:Y:S04]  /*05e0*/  LDG.E R6, desc[UR4][R6.64] ;  /* 0x0000000406067981 */ /* 0x000ea8000c1e1900 */
[----:B------:R-:W2:Y:S01]  /*05f0*/  LDG.E R15, desc[UR4][R2.64+0x4] ;  /* 0x00000404020f7981 */ /* 0x000ea2000c1e1900 */
[----:B------:R-:W-:-:S03]  /*0600*/  IMAD.WIDE R10, R17, 0x4, R8 ;  /* 0x00000004110a7825 */ /* 0x000fc600078e0208 */
[----:B------:R-:W4:Y:S04]  /*0610*/  LDG.E R22, desc[UR4][R8.64] ;  /* 0x0000000408167981 */ /* 0x000f28000c1e1900 */
[----:B------:R-:W4:Y:S04]  /*0620*/  LDG.E R18, desc[UR4][R2.64+0x8] ;  /* 0x0000080402127981 */ /* 0x000f28000c1e1900 */
[----:B------:R-:W5:Y:S04]  /*0630*/  LDG.E R26, desc[UR4][R2.64+0xc] ;  /* 0x00000c04021a7981 */ /* 0x000f68000c1e1900 */
[----:B------:R-:W5:Y:S01]  /*0640*/  LDG.E R10, desc[UR4][R10.64] ;  /* 0x000000040a0a7981 */ /* 0x000f62000c1e1900 */
[----:B------:R-:W-:Y:S01]  /*0650*/  IADD3 R21, PT, PT, R21, 0x4, RZ ;  /* 0x0000000415157810 */ /* 0x000fe20007ffe0ff */
[----:B---3--:R-:W-:-:S04]  /*0660*/  IMAD R24, R13, R4, R24 ;  /* 0x000000040d187224 */ /* 0x008fc800078e0218 */
[----:B--2---:R-:W-:-:S04]  /*0670*/  IMAD R15, R15, R6, R24 ;  /* 0x000000060f0f7224 */ /* 0x004fc800078e0218 */
[----:B----4-:R-:W-:-:S04]  /*0680*/  IMAD R15, R18, R22, R15 ;  /* 0x00000016120f7224 */ /* 0x010fc800078e020f */
[----:B-----5:R-:W-:-:S07]  /*0690*/  IMAD R24, R26, R10, R15 ;  /* 0x0000000a1a187224 */ /* 0x020fce00078e020f */
.L_x_3:
[----:B------:R-:W-:Y:S05]  /*06a0*/  @!P0 BRA `(.L_x_0) ;  /* 0x00000000007c8947 */ /* 0x000fea0003800000 */
[----:B------:R-:W-:Y:S01]  /*06b0*/  ISETP.NE.AND P1, PT, R14, 0x1, PT ;  /* 0x000000010e00780c */ /* 0x000fe20003f25270 */
[----:B------:R-:W0:Y:S01]  /*06c0*/  LDC.64 R10, c[0x0][0x380] ;  /* 0x0000e000ff0a7b82 */ /* 0x000e220000000a00 */
[----:B------:R-:W-:-:S04]  /*06d0*/  LOP3.LUT R19, R19, 0x1, RZ, 0xc0, !PT ;  /* 0x0000000113137812 */ /* 0x000fc800078ec0ff */
[----:B------:R-:W-:-:S03]  /*06e0*/  ISETP.NE.U32.AND P0, PT, R19, 0x1, PT ;  /* 0x000000011300780c */ /* 0x000fc60003f05070 */
[----:B------:R-:W1:Y:S04]  /*06f0*/  LDC.64 R8, c[0x0][0x388] ;  /* 0x0000e200ff087b82 */ /* 0x000e680000000a00 */
[CC--:B------:R-:W-:Y:S02]  /*0700*/  @P1 IADD3 R13, PT, PT, R20.reuse, R21.reuse, RZ ;  /* 0x00000015140d1210 */ /* 0x0c0fe40007ffe0ff */
[----:B------:R-:W-:Y:S02]  /*0710*/  @P1 IADD3 R12, P2, PT, R20, R21, RZ ;  /* 0x00000015140c1210 */ /* 0x000fe40007f5e0ff */
[----:B------:R-:W2:Y:S02]  /*0720*/  @P1 LDC.64 R2, c[0x0][0x380] ;  /* 0x0000e000ff021b82 */ /* 0x000ea40000000a00 */
[----:B------:R-:W-:-:S06]  /*0730*/  @P1 IADD3.X R14, PT, PT, RZ, RZ, RZ, P2, !PT ;  /* 0x000000ffff0e1210 */ /* 0x000fcc00017fe4ff */
[----:B------:R-:W3:Y:S01]  /*0740*/  LDC.64 R4, c[0x0][0x380] ;  /* 0x0000e000ff047b82 */ /* 0x000ee20000000a00 */
[----:B0-----:R-:W-:-:S04]  /*0750*/  @P1 IMAD.WIDE.U32 R10, R13, 0x4, R10 ;  /* 0x000000040d0a1825 */ /* 0x001fc800078e000a */
[C---:B------:R-:W-:Y:S01]  /*0760*/  @P1 IMAD R13, R21.reuse, R17, R16 ;  /* 0x00000011150d1224 */ /* 0x040fe200078e0210 */
[----:B------:R-:W-:Y:S01]  /*0770*/  @P1 IADD3 R21, PT, PT, R21, 0x2, RZ ;  /* 0x0000000215151810 */ /* 0x000fe20007ffe0ff */
[----:B------:R-:W4:Y:S01]  /*0780*/  @P1 LDG.E R11, desc[UR4][R10.64] ;  /* 0x000000040a0b1981 */ /* 0x000f22000c1e1900 */
[----:B------:R-:W0:Y:S01]  /*0790*/  LDC.64 R6, c[0x0][0x388] ;  /* 0x0000e200ff067b82 */ /* 0x000e220000000a00 */
[----:B-1----:R-:W-:Y:S01]  /*07a0*/  @P1 IMAD.WIDE R8, R13, 0x4, R8 ;  /* 0x000000040d081825 */ /* 0x002fe200078e0208 */
[----:B------:R-:W-:Y:S02]  /*07b0*/  @!P0 IADD3 R15, PT, PT, R20, R21, RZ ;  /* 0x00000015140f8210 */ /* 0x000fe40007ffe0ff */
[----:B--2---:R-:W-:Y:S01]  /*07c0*/  @P1 LEA R2, P2, R12, R2, 0x2 ;  /* 0x000000020c021211 */ /* 0x004fe200078410ff */
[----:B------:R-:W-:-:S03]  /*07d0*/  @!P0 IMAD R21, R21, R17, R16 ;  /* 0x0000001115158224 */ /* 0x000fc600078e0210 */
[----:B------:R-:W-:Y:S01]  /*07e0*/  @P1 LEA.HI.X R3, R12, R3, R14, 0x2, P2 ;  /* 0x000000030c031211 */ /* 0x000fe200010f140e */
[----:B------:R-:W-:Y:S01]  /*07f0*/  @P1 IMAD.WIDE R12, R17, 0x4, R8 ;  /* 0x00000004110c1825 */ /* 0x000fe200078e0208 */
[----:B------:R-:W4:Y:S03]  /*0800*/  @P1 LDG.E R14, desc[UR4][R8.64] ;  /* 0x00000004080e1981 */ /* 0x000f26000c1e1900 */
[----:B---3--:R-:W-:Y:S01]  /*0810*/  @!P0 IMAD.WIDE.U32 R4, R15, 0x4, R4 ;  /* 0x000000040f048825 */ /* 0x008fe200078e0004 */
[----:B------:R-:W2:Y:S04]  /*0820*/  @P1 LDG.E R2, desc[UR4][R2.64+0x4] ;  /* 0x0000040402021981 */ /* 0x000ea8000c1e1900 */
[----:B------:R-:W2:Y:S01]  /*0830*/  @P1 LDG.E R12, desc[UR4][R12.64] ;  /* 0x000000040c0c1981 */ /* 0x000ea2000c1e1900 */
[----:B0-----:R-:W-:-:S03]  /*0840*/  @!P0 IMAD.WIDE R6, R21, 0x4, R6 ;  /* 0x0000000415068825 */ /* 0x001fc600078e0206 */
[----:B------:R-:W3:Y:S04]  /*0850*/  @!P0 LDG.E R5, desc[UR4][R4.64] ;  /* 0x0000000404058981 */ /* 0x000ee8000c1e1900 */
[----:B------:R-:W3:Y:S01]  /*0860*/  @!P0 LDG.E R6, desc[UR4][R6.64] ;  /* 0x0000000406068981 */ /* 0x000ee2000c1e1900 */
[----:B----4-:R-:W-:-:S04]  /*0870*/  @P1 IMAD R11, R11, R14, R24 ;  /* 0x0000000e0b0b1224 */ /* 0x010fc800078e0218 */
[----:B--2---:R-:W-:-:S04]  /*0880*/  @P1 IMAD R24, R2, R12, R11 ;  /* 0x0000000c02181224 */ /* 0x004fc800078e020b */
[----:B---3--:R-:W-:-:S07]  /*0890*/  @!P0 IMAD R24, R5, R6, R24 ;  /* 0x0000000605188224 */ /* 0x008fce00078e0218 */
.L_x_0:
[----:B------:R-:W0:Y:S01]  /*08a0*/  LDC.64 R2, c[0x0][0x390] ;  /* 0x0000e400ff027b82 */ /* 0x000e220000000a00 */
[----:B------:R-:W-:-:S04]  /*08b0*/  IMAD R17, R0, R17, R16 ;  /* 0x0000001100117224 */ /* 0x000fc800078e0210 */
[----:B0-----:R-:W-:-:S05]  /*08c0*/  IMAD.WIDE R2, R17, 0x4, R2 ;  /* 0x0000000411027825 */ /* 0x001fca00078e0202 */
[----:B------:R-:W-:Y:S01]  /*08d0*/  STG.E desc[UR4][R2.64], R24 ;  /* 0x0000001802007986 */ /* 0x000fe2000c101904 */
[----:B------:R-:W-:Y:S05]  /*08e0*/  EXIT ;  /* 0x000000000000794d */ /* 0x000fea0003800000 */
.L_x_4:
[----:B------:R-:W-:-:S00]  /*08f0*/  BRA `(.L_x_4) ;  /* 0xfffffffc00fc7947 */ /* 0x000fc0000383ffff */
[----:B------:R-:W-:-:S00]  /*0900*/  NOP ;  /* 0x0000000000007918 */ /* 0x000fc00000000000 */
[----:B------:R-:W-:-:S00]  /*0910*/  NOP ;  /* 0x0000000000007918 */ /* 0x000fc00000000000 */
[----:B------:R-:W-:-:S00]  /*0920*/  NOP ;  /* 0x0000000000007918 */ /* 0x000fc00000000000 */
[----:B------:R-:W-:-:S00]  /*0930*/  NOP ;  /* 0x0000000000007918 */ /* 0x000fc00000000000 */
[----:B------:R-:W-:-:S00]  /*0940*/  NOP ;  /* 0x0000000000007918 */ /* 0x000fc00000000000 */
[----:B------:R-:W-:-:S00]  /*0950*/  NOP ;  /* 0x0000000000007918 */ /* 0x000fc00000000000 */
[----:B------:R-:W-:-:S00]  /*0960*/  NOP ;  /* 0x0000000000007918 */ /* 0x000fc00000000000 */
[----:B------:R-:W-:-:S00]  /*0970*/  NOP ;  /* 0x0000000000007918 */ /* 0x000fc00000000000 */
.L_x_5:


//--------------------- .nv.shared.reserved.0     --------------------------
	.section	.nv.shared.reserved.0,"aw",@nobits
	.weak		__nv_reservedSMEM_offset_0_alias
	.size		__nv_reservedSMEM_offset_0_alias, 0, 64
	.other		__nv_reservedSMEM_offset_0_alias,@"STO_CUDA_RESERVED_SHARED STV_DEFAULT"
__nv_reservedSMEM_offset_0_alias:
	.zero		0
	.zero		64


//--------------------- .nv.constant0._Z10matrix_mulPiS_S_iii --------------------------
	.section	.nv.constant0._Z10matrix_mulPiS_S_iii,"a",@progbits
	.sectionflags	@""
	.align	4
.nv.constant0._Z10matrix_mulPiS_S_iii:
	.zero		932


//--------------------- SYMBOLS --------------------------

	.type		.nv.reservedSmem.offset0,@object
	.size		.nv.reservedSmem.offset0,0x4
